	.headerflags	@"EF_CUDA_TEXMODE_UNIFIED EF_CUDA_64BIT_ADDRESS EF_CUDA_ACCELERATORS EF_CUDA_SM90 EF_CUDA_VIRTUAL_SM(EF_CUDA_SM90)"
	.elftype	@"ET_EXEC"


//--------------------- .nv.info                  --------------------------
	.section	.nv.info,"",@"SHT_CUDA_INFO"
	.align	4


	//----- nvinfo : EIATTR_REGCOUNT
	.align		4
        /*0000*/ 	.byte	0x04, 0x2f
        /*0002*/ 	.short	(.L_1 - .L_0)
	.align		4
.L_0:
        /*0004*/ 	.word	index@(triton_poi_fused_addmm_relu_29)
        /*0008*/ 	.word	0x0000000c


	//----- nvinfo : EIATTR_MIN_STACK_SIZE
	.align		4
.L_1:
        /*000c*/ 	.byte	0x04, 0x12
        /*000e*/ 	.short	(.L_3 - .L_2)
	.align		4
.L_2:
        /*0010*/ 	.word	index@(triton_poi_fused_addmm_relu_29)
        /*0014*/ 	.word	0x00000000


	//----- nvinfo : EIATTR_FRAME_SIZE
	.align		4
.L_3:
        /*0018*/ 	.byte	0x04, 0x11
        /*001a*/ 	.short	(.L_5 - .L_4)
	.align		4
.L_4:
        /*001c*/ 	.word	index@(triton_poi_fused_addmm_relu_29)
        /*0020*/ 	.word	0x00000000


	//----- nvinfo : EIATTR_MIN_STACK_SIZE
	.align		4
.L_5:
        /*0024*/ 	.byte	0x04, 0x12
        /*0026*/ 	.short	(.L_7 - .L_6)
	.align		4
.L_6:
        /*0028*/ 	.word	index@(triton_poi_fused_addmm_relu_29)
        /*002c*/ 	.word	0x00000000
.L_7:


//--------------------- .nv.info.triton_poi_fused_addmm_relu_29 --------------------------
	.section	.nv.info.triton_poi_fused_addmm_relu_29,"",@"SHT_CUDA_INFO"
	.sectionflags	@""
	.align	4


	//----- nvinfo : EIATTR_CUDA_API_VERSION
	.align		4
        /*0000*/ 	.byte	0x04, 0x37
        /*0002*/ 	.short	(.L_9 - .L_8)
.L_8:
        /*0004*/ 	.word	0x0000007c


	//----- nvinfo : EIATTR_KPARAM_INFO
	.align		4
.L_9:
        /*0008*/ 	.byte	0x04, 0x17
        /*000a*/ 	.short	(.L_11 - .L_10)
.L_10:
        /*000c*/ 	.word	0x00000000
        /*0010*/ 	.short	0x0002
        /*0012*/ 	.short	0x0010
        /*0014*/ 	.byte	0x00, 0xf0, 0x11, 0x00


	//----- nvinfo : EIATTR_KPARAM_INFO
	.align		4
.L_11:
        /*0018*/ 	.byte	0x04, 0x17
        /*001a*/ 	.short	(.L_13 - .L_12)
.L_12:
        /*001c*/ 	.word	0x00000000
        /*0020*/ 	.short	0x0001
        /*0022*/ 	.short	0x0008
        /*0024*/ 	.byte	0x00, 0xf4, 0x21, 0x00


	//----- nvinfo : EIATTR_KPARAM_INFO
	.align		4
.L_13:
        /*0028*/ 	.byte	0x04, 0x17
        /*002a*/ 	.short	(.L_15 - .L_14)
.L_14:
        /*002c*/ 	.word	0x00000000
        /*0030*/ 	.short	0x0000
        /*0032*/ 	.short	0x0000
        /*0034*/ 	.byte	0x00, 0xf4, 0x21, 0x00


	//----- nvinfo : EIATTR_SPARSE_MMA_MASK
	.align		4
.L_15:
        /*0038*/ 	.byte	0x03, 0x50
        /*003a*/ 	.short	0x0000


	//----- nvinfo : EIATTR_MAXREG_COUNT
	.align		4
        /*003c*/ 	.byte	0x03, 0x1b
        /*003e*/ 	.short	0x00ff


	//----- nvinfo : EIATTR_EXIT_INSTR_OFFSETS
	.align		4
        /*0040*/ 	.byte	0x04, 0x1c
        /*0042*/ 	.short	(.L_17 - .L_16)


	//   ....[0]....
.L_16:
        /*0044*/ 	.word	0x00000160


	//   ....[1]....
        /*0048*/ 	.word	0x00000180


	//----- nvinfo : EIATTR_REQNTID
	.align		4
.L_17:
        /*004c*/ 	.byte	0x04, 0x10
        /*004e*/ 	.short	(.L_19 - .L_18)
.L_18:
        /*0050*/ 	.word	0x00000080
        /*0054*/ 	.word	0x00000001
        /*0058*/ 	.word	0x00000001


	//----- nvinfo : EIATTR_CBANK_PARAM_SIZE
	.align		4
.L_19:
        /*005c*/ 	.byte	0x03, 0x19
        /*005e*/ 	.short	0x0014


	//----- nvinfo : EIATTR_PARAM_CBANK
	.align		4
        /*0060*/ 	.byte	0x04, 0x0a
        /*0062*/ 	.short	(.L_21 - .L_20)
	.align		4
.L_20:
        /*0064*/ 	.word	index@(.nv.constant0.triton_poi_fused_addmm_relu_29)
        /*0068*/ 	.short	0x0210
        /*006a*/ 	.short	0x0014


	//----- nvinfo : EIATTR_SW_WAR
	.align		4
.L_21:
        /*006c*/ 	.byte	0x04, 0x36
        /*006e*/ 	.short	(.L_23 - .L_22)
.L_22:
        /*0070*/ 	.word	0x00000008
.L_23:


//--------------------- .nv.callgraph             --------------------------
	.section	.nv.callgraph,"",@"SHT_CUDA_CALLGRAPH"
	.align	4
	.sectionentsize	8
	.align		4
        /*0000*/ 	.word	0x00000000
	.align		4
        /*0004*/ 	.word	0xffffffff
	.align		4
        /*0008*/ 	.word	0x00000000
	.align		4
        /*000c*/ 	.word	0xfffffffe
	.align		4
        /*0010*/ 	.word	0x00000000
	.align		4
        /*0014*/ 	.word	0xfffffffd
	.align		4
        /*0018*/ 	.word	0x00000000
	.align		4
        /*001c*/ 	.word	0xfffffffc


//--------------------- .text.triton_poi_fused_addmm_relu_29 --------------------------
	.section	.text.triton_poi_fused_addmm_relu_29,"ax",@progbits
	.align	128
        .global         triton_poi_fused_addmm_relu_29
        .type           triton_poi_fused_addmm_relu_29,@function
        .size           triton_poi_fused_addmm_relu_29,(.L_x_1 - triton_poi_fused_addmm_relu_29)
        .other          triton_poi_fused_addmm_relu_29,@"STO_CUDA_ENTRY STV_DEFAULT"
triton_poi_fused_addmm_relu_29:
.text.triton_poi_fused_addmm_relu_29:
[----:B------:R-:W0:Y:S02]  /*0000*/  LDC R1, c[0x0][0x28] ;  /* 0x00000a00ff017b82 */ /* 0x000e240000000800 */
[----:B------:R-:W1:Y:S01]  /*0010*/  S2R R0, SR_TID.X ;  /* 0x0000000000007919 */ /* 0x000e620000002100 */
[----:B------:R-:W2:Y:S01]  /*0020*/  LDC.64 R2, c[0x0][0x210] ;  /* 0x00008400ff027b82 */ /* 0x000ea20000000a00 */
[----:B------:R-:W-:Y:S01]  /*0030*/  ULDC.64 UR4, c[0x0][0x208] ;  /* 0x0000820000047ab9 */ /* 0x000fe20000000a00 */
[----:B------:R-:W3:Y:S06]  /*0040*/  S2R R7, SR_CTAID.X ;  /* 0x0000000000077919 */ /* 0x000eec0000002500 */
[----:B------:R-:W4:Y:S01]  /*0050*/  LDC.64 R4, c[0x0][0x218] ;  /* 0x00008600ff047b82 */ /* 0x000f220000000a00 */
[----:B-1----:R-:W-:-:S05]  /*0060*/  LOP3.LUT R0, R0, 0x7f, RZ, 0xc0, !PT ;  /* 0x0000007f00007812 */ /* 0x002fca00078ec0ff */
[----:B---3--:R-:W-:-:S04]  /*0070*/  IMAD R7, R7, 0x80, R0 ;  /* 0x0000008007077824 */ /* 0x008fc800078e0200 */
[C---:B------:R-:W-:Y:S01]  /*0080*/  IMAD.HI R0, R7.reuse, 0x38e38e39, RZ ;  /* 0x38e38e3907007827 */ /* 0x040fe200078e02ff */
[----:B------:R-:W-:-:S03]  /*0090*/  ISETP.GE.AND P1, PT, R7, 0x48, PT ;  /* 0x000000480700780c */ /* 0x000fc60003f26270 */
[----:B--2---:R-:W-:Y:S01]  /*00a0*/  IMAD.WIDE R2, R7, 0x4, R2 ;  /* 0x0000000407027825 */ /* 0x004fe200078e0202 */
[----:B------:R-:W-:-:S04]  /*00b0*/  SHF.R.U32.HI R9, RZ, 0x1f, R0 ;  /* 0x0000001fff097819 */ /* 0x000fc80000011600 */
[----:B------:R-:W-:-:S05]  /*00c0*/  LEA.HI.SX32 R0, R0, R9, 0x1e ;  /* 0x0000000900007211 */ /* 0x000fca00078ff2ff */
[----:B------:R-:W-:Y:S01]  /*00d0*/  IMAD R9, R0, -0x12, R7 ;  /* 0xffffffee00097824 */ /* 0x000fe200078e0207 */
[----:B------:R-:W-:Y:S01]  /*00e0*/  HFMA2.MMA R0, -RZ, RZ, 0, 0 ;  /* 0x00000000ff007435 */ /* 0x000fe200000001ff */
[----:B------:R-:W-:Y:S02]  /*00f0*/  IMAD.MOV.U32 R7, RZ, RZ, RZ ;  /* 0x000000ffff077224 */ /* 0x000fe400078e00ff */
[----:B----4-:R-:W-:-:S05]  /*0100*/  IMAD.WIDE R4, R9, 0x4, R4 ;  /* 0x0000000409047825 */ /* 0x010fca00078e0204 */
[----:B------:R-:W2:Y:S04]  /*0110*/  @!P1 LDG.E.EL R7, desc[UR4][R4.64] ;  /* 0x0000000404079981 */ /* 0x000ea8000c2e1900 */
[----:B------:R-:W2:Y:S02]  /*0120*/  @!P1 LDG.E R0, desc[UR4][R2.64] ;  /* 0x0000000402009981 */ /* 0x000ea4000c1e1900 */
[----:B--2---:R-:W-:Y:S01]  /*0130*/  FADD R6, R7, R0 ;  /* 0x0000000007067221 */ /* 0x004fe20000000000 */
[----:B------:R-:W-:-:S04]  /*0140*/  FSETP.GEU.AND P0, PT, R0, -R7, PT ;  /* 0x800000070000720b */ /* 0x000fc80003f0e000 */
[----:B------:R-:W-:Y:S01]  /*0150*/  FSEL R7, R6, RZ, P0 ;  /* 0x000000ff06077208 */ /* 0x000fe20000000000 */
[----:B------:R-:W-:Y:S08]  /*0160*/  @P1 EXIT ;  /* 0x000000000000194d */ /* 0x000ff00003800000 */
[----:B------:R-:W-:Y:S01]  /*0170*/  STG.E desc[UR4][R2.64], R7 ;  /* 0x0000000702007986 */ /* 0x000fe2000c101904 */
[----:B------:R-:W-:Y:S05]  /*0180*/  EXIT ;  /* 0x000000000000794d */ /* 0x000fea0003800000 */
.L_x_0:
[----:B------:R-:W-:-:S00]  /*0190*/  BRA `(.L_x_0) ;  /* 0xfffffffc00fc7947 */ /* 0x000fc0000383ffff */
[----:B------:R-:W-:-:S00]  /*01a0*/  NOP ;  /* 0x0000000000007918 */ /* 0x000fc00000000000 */
        /* <DEDUP_REMOVED lines=13> */
.L_x_1:


//--------------------- .nv.constant0.triton_poi_fused_addmm_relu_29 --------------------------
	.section	.nv.constant0.triton_poi_fused_addmm_relu_29,"a",@progbits
	.sectionflags	@""
	.align	4
.nv.constant0.triton_poi_fused_addmm_relu_29:
	.zero		548
